//
// Generated by NVIDIA NVVM Compiler
//
// Compiler Build ID: CL-36424714
// Cuda compilation tools, release 13.0, V13.0.88
// Based on NVVM 20.0.0
//

.version 9.0
.target sm_100
.address_size 64

	// .globl	_Z9matMatGPUPiS_S_iii
.extern .shared .align 16 .b8 buffer[];

.visible .entry _Z9matMatGPUPiS_S_iii(
	.param .u64 .ptr .align 1 _Z9matMatGPUPiS_S_iii_param_0,
	.param .u64 .ptr .align 1 _Z9matMatGPUPiS_S_iii_param_1,
	.param .u64 .ptr .align 1 _Z9matMatGPUPiS_S_iii_param_2,
	.param .u32 _Z9matMatGPUPiS_S_iii_param_3,
	.param .u32 _Z9matMatGPUPiS_S_iii_param_4,
	.param .u32 _Z9matMatGPUPiS_S_iii_param_5
)
{
	.reg .pred 	%p<13>;
	.reg .b32 	%r<157>;
	.reg .b64 	%rd<13>;

	ld.param.u64 	%rd4, [_Z9matMatGPUPiS_S_iii_param_0];
	ld.param.u64 	%rd5, [_Z9matMatGPUPiS_S_iii_param_1];
	ld.param.u64 	%rd6, [_Z9matMatGPUPiS_S_iii_param_2];
	ld.param.u32 	%r52, [_Z9matMatGPUPiS_S_iii_param_4];
	ld.param.u32 	%r53, [_Z9matMatGPUPiS_S_iii_param_5];
	mov.u32 	%r1, %ntid.x;
	div.u32 	%r2, %r52, %r1;
	mov.u32 	%r3, %tid.x;
	shl.b32 	%r54, %r3, 2;
	mov.u32 	%r55, buffer;
	add.s32 	%r4, %r55, %r54;
	mov.b32 	%r56, 0;
	st.shared.u32 	[%r4], %r56;
	mul.lo.s32 	%r136, %r2, %r3;
	setp.lt.s32 	%p1, %r2, 1;
	@%p1 bra 	$L__BB0_4;
	mov.u32 	%r58, %ctaid.x;
	mov.u32 	%r59, %ctaid.y;
	neg.s32 	%r139, %r2;
	mul.lo.s32 	%r60, %r3, %r53;
	mad.lo.s32 	%r138, %r60, %r2, %r59;
	mad.lo.s32 	%r137, %r52, %r58, %r136;
	cvta.to.global.u64 	%rd1, %rd4;
	cvta.to.global.u64 	%rd2, %rd5;
	mov.b32 	%r140, 0;
$L__BB0_2:
	setp.ge.u32 	%p2, %r136, %r52;
	@%p2 bra 	$L__BB0_4;
	mul.wide.u32 	%rd7, %r137, 4;
	add.s64 	%rd8, %rd1, %rd7;
	ld.global.u32 	%r61, [%rd8];
	mul.wide.u32 	%rd9, %r138, 4;
	add.s64 	%rd10, %rd2, %rd9;
	ld.global.u32 	%r62, [%rd10];
	mad.lo.s32 	%r140, %r62, %r61, %r140;
	st.shared.u32 	[%r4], %r140;
	add.s32 	%r139, %r139, 1;
	setp.ne.s32 	%p3, %r139, 0;
	add.s32 	%r138, %r138, %r53;
	add.s32 	%r137, %r137, 1;
	add.s32 	%r136, %r136, 1;
	@%p3 bra 	$L__BB0_2;
$L__BB0_4:
	bar.sync 	0;
	setp.ne.s32 	%p4, %r3, 0;
	@%p4 bra 	$L__BB0_18;
	mov.u32 	%r65, %ctaid.x;
	mov.u32 	%r66, %ctaid.y;
	mad.lo.s32 	%r67, %r53, %r65, %r66;
	cvta.to.global.u64 	%rd11, %rd6;
	mul.wide.u32 	%rd12, %r67, 4;
	add.s64 	%rd3, %rd11, %rd12;
	and.b32  	%r19, %r1, 15;
	setp.lt.u32 	%p5, %r1, 16;
	mov.b32 	%r156, 0;
	mov.u32 	%r149, %r156;
	@%p5 bra 	$L__BB0_8;
	and.b32  	%r149, %r1, 2032;
	add.s32 	%r141, %r55, 32;
	and.b32  	%r71, %r1, -16;
	neg.s32 	%r142, %r71;
	mov.b32 	%r156, 0;
$L__BB0_7:
	.pragma "nounroll";
	ld.shared.v4.u32 	{%r72, %r73, %r74, %r75}, [%r141+-32];
	add.s32 	%r76, %r156, %r72;
	add.s32 	%r77, %r76, %r73;
	add.s32 	%r78, %r77, %r74;
	add.s32 	%r79, %r78, %r75;
	ld.shared.v4.u32 	{%r80, %r81, %r82, %r83}, [%r141+-16];
	add.s32 	%r84, %r79, %r80;
	add.s32 	%r85, %r84, %r81;
	add.s32 	%r86, %r85, %r82;
	add.s32 	%r87, %r86, %r83;
	ld.shared.v4.u32 	{%r88, %r89, %r90, %r91}, [%r141];
	add.s32 	%r92, %r87, %r88;
	add.s32 	%r93, %r92, %r89;
	add.s32 	%r94, %r93, %r90;
	add.s32 	%r95, %r94, %r91;
	ld.shared.v4.u32 	{%r96, %r97, %r98, %r99}, [%r141+16];
	add.s32 	%r100, %r95, %r96;
	add.s32 	%r101, %r100, %r97;
	add.s32 	%r102, %r101, %r98;
	add.s32 	%r156, %r102, %r99;
	add.s32 	%r142, %r142, 16;
	add.s32 	%r141, %r141, 64;
	setp.ne.s32 	%p6, %r142, 0;
	@%p6 bra 	$L__BB0_7;
$L__BB0_8:
	setp.eq.s32 	%p7, %r19, 0;
	@%p7 bra 	$L__BB0_17;
	and.b32  	%r31, %r1, 7;
	setp.lt.u32 	%p8, %r19, 8;
	@%p8 bra 	$L__BB0_11;
	shl.b32 	%r104, %r149, 2;
	add.s32 	%r106, %r55, %r104;
	ld.shared.u32 	%r107, [%r106];
	add.s32 	%r108, %r156, %r107;
	ld.shared.u32 	%r109, [%r106+4];
	add.s32 	%r110, %r108, %r109;
	ld.shared.u32 	%r111, [%r106+8];
	add.s32 	%r112, %r110, %r111;
	ld.shared.u32 	%r113, [%r106+12];
	add.s32 	%r114, %r112, %r113;
	ld.shared.u32 	%r115, [%r106+16];
	add.s32 	%r116, %r114, %r115;
	ld.shared.u32 	%r117, [%r106+20];
	add.s32 	%r118, %r116, %r117;
	ld.shared.u32 	%r119, [%r106+24];
	add.s32 	%r120, %r118, %r119;
	ld.shared.u32 	%r121, [%r106+28];
	add.s32 	%r156, %r120, %r121;
	add.s32 	%r149, %r149, 8;
$L__BB0_11:
	setp.eq.s32 	%p9, %r31, 0;
	@%p9 bra 	$L__BB0_17;
	and.b32  	%r37, %r1, 3;
	setp.lt.u32 	%p10, %r31, 4;
	@%p10 bra 	$L__BB0_14;
	shl.b32 	%r123, %r149, 2;
	add.s32 	%r125, %r55, %r123;
	ld.shared.u32 	%r126, [%r125];
	add.s32 	%r127, %r156, %r126;
	ld.shared.u32 	%r128, [%r125+4];
	add.s32 	%r129, %r127, %r128;
	ld.shared.u32 	%r130, [%r125+8];
	add.s32 	%r131, %r129, %r130;
	ld.shared.u32 	%r132, [%r125+12];
	add.s32 	%r156, %r131, %r132;
	add.s32 	%r149, %r149, 4;
$L__BB0_14:
	setp.eq.s32 	%p11, %r37, 0;
	@%p11 bra 	$L__BB0_17;
	shl.b32 	%r133, %r149, 2;
	add.s32 	%r154, %r55, %r133;
	neg.s32 	%r153, %r37;
$L__BB0_16:
	.pragma "nounroll";
	ld.shared.u32 	%r135, [%r154];
	add.s32 	%r156, %r156, %r135;
	add.s32 	%r154, %r154, 4;
	add.s32 	%r153, %r153, 1;
	setp.ne.s32 	%p12, %r153, 0;
	@%p12 bra 	$L__BB0_16;
$L__BB0_17:
	st.global.u32 	[%rd3], %r156;
$L__BB0_18:
	ret;

}


// ===== COMPILED SASS (sm_100) =====

	.target	sm_100

	.elftype	@"ET_EXEC"


//--------------------- .note.nv.tkinfo           --------------------------
	.section	.note.nv.tkinfo,"",@"SHT_NOTE"
	.sectionflags	@"SHF_NOTE_NV_TKINFO"
	.tkinfo
        /*0018*/ 	.word	0x00000002
        /*0030*/ 	.string	""
        /*0030*/ 	.string	"ptxas"
        /*0030*/ 	.string	"Cuda compilation tools, release 13.0, V13.0.88"
        /*0030*/ 	.string	"Build cuda_13.0.r13.0/compiler.36424714_0"
        /*0030*/ 	.string	"-arch sm_100 -m 64 "



//--------------------- .note.nv.cuinfo           --------------------------
	.section	.note.nv.cuinfo,"",@"SHT_NOTE"
	.sectionflags	@"SHF_NOTE_NV_CUINFO"
        /*0018*/ 	.short	0x0002
        /*001a*/ 	.short	0x0064
        /*001c*/ 	.short	0x0082
	.zero		2


//--------------------- .nv.info                  --------------------------
	.section	.nv.info,"",@"SHT_CUDA_INFO"
	.align	4


	//----- nvinfo : EIATTR_REGCOUNT
	.align		4
        /*0000*/ 	.byte	0x04, 0x2f
        /*0002*/ 	.short	(.L_1 - .L_0)
	.align		4
.L_0:
        /*0004*/ 	.word	index@(_Z9matMatGPUPiS_S_iii)
        /*0008*/ 	.word	0x0000001d


	//----- nvinfo : EIATTR_FRAME_SIZE
	.align		4
.L_1:
        /*000c*/ 	.byte	0x04, 0x11
        /*000e*/ 	.short	(.L_3 - .L_2)
	.align		4
.L_2:
        /*0010*/ 	.word	index@(_Z9matMatGPUPiS_S_iii)
        /*0014*/ 	.word	0x00000000


	//----- nvinfo : EIATTR_MIN_STACK_SIZE
	.align		4
.L_3:
        /*0018*/ 	.byte	0x04, 0x12
        /*001a*/ 	.short	(.L_5 - .L_4)
	.align		4
.L_4:
        /*001c*/ 	.word	index@(_Z9matMatGPUPiS_S_iii)
        /*0020*/ 	.word	0x00000000
.L_5:


//--------------------- .nv.compat                --------------------------
	.section	.nv.compat,"",@"SHT_CUDA_COMPAT_INFO"
	.align	4
        /*0000*/ 	.byte	0x02, 0x09, 0x00, 0x00, 0x02, 0x02, 0x01, 0x00, 0x02, 0x05, 0x05, 0x00, 0x03, 0x07, 0x01, 0x01
        /*0010*/ 	.byte	0x02, 0x03, 0x00, 0x00, 0x02, 0x06, 0x01, 0x00, 0x04, 0x0b, 0x08, 0x00, 0x09, 0x00, 0x00, 0x00
        /*0020*/ 	.byte	0x00, 0x00, 0x00, 0x00


//--------------------- .nv.info._Z9matMatGPUPiS_S_iii --------------------------
	.section	.nv.info._Z9matMatGPUPiS_S_iii,"",@"SHT_CUDA_INFO"
	.sectionflags	@""
	.align	4


	//----- nvinfo : EIATTR_CUDA_API_VERSION
	.align		4
        /*0000*/ 	.byte	0x04, 0x37
        /*0002*/ 	.short	(.L_7 - .L_6)
.L_6:
        /*0004*/ 	.word	0x00000082


	//----- nvinfo : EIATTR_KPARAM_INFO
	.align		4
.L_7:
        /*0008*/ 	.byte	0x04, 0x17
        /*000a*/ 	.short	(.L_9 - .L_8)
.L_8:
        /*000c*/ 	.word	0x00000000
        /*0010*/ 	.short	0x0005
        /*0012*/ 	.short	0x0020
        /*0014*/ 	.byte	0x00, 0xf0, 0x11, 0x00


	//----- nvinfo : EIATTR_KPARAM_INFO
	.align		4
.L_9:
        /*0018*/ 	.byte	0x04, 0x17
        /*001a*/ 	.short	(.L_11 - .L_10)
.L_10:
        /*001c*/ 	.word	0x00000000
        /*0020*/ 	.short	0x0004
        /*0022*/ 	.short	0x001c
        /*0024*/ 	.byte	0x00, 0xf0, 0x11, 0x00


	//----- nvinfo : EIATTR_KPARAM_INFO
	.align		4
.L_11:
        /*0028*/ 	.byte	0x04, 0x17
        /*002a*/ 	.short	(.L_13 - .L_12)
.L_12:
        /*002c*/ 	.word	0x00000000
        /*0030*/ 	.short	0x0003
        /*0032*/ 	.short	0x0018
        /*0034*/ 	.byte	0x00, 0xf0, 0x11, 0x00


	//----- nvinfo : EIATTR_KPARAM_INFO
	.align		4
.L_13:
        /*0038*/ 	.byte	0x04, 0x17
        /*003a*/ 	.short	(.L_15 - .L_14)
.L_14:
        /*003c*/ 	.word	0x00000000
        /*0040*/ 	.short	0x0002
        /*0042*/ 	.short	0x0010
        /*0044*/ 	.byte	0x00, 0xf5, 0x21, 0x00


	//----- nvinfo : EIATTR_KPARAM_INFO
	.align		4
.L_15:
        /*0048*/ 	.byte	0x04, 0x17
        /*004a*/ 	.short	(.L_17 - .L_16)
.L_16:
        /*004c*/ 	.word	0x00000000
        /*0050*/ 	.short	0x0001
        /*0052*/ 	.short	0x0008
        /*0054*/ 	.byte	0x00, 0xf5, 0x21, 0x00


	//----- nvinfo : EIATTR_KPARAM_INFO
	.align		4
.L_17:
        /*0058*/ 	.byte	0x04, 0x17
        /*005a*/ 	.short	(.L_19 - .L_18)
.L_18:
        /*005c*/ 	.word	0x00000000
        /*0060*/ 	.short	0x0000
        /*0062*/ 	.short	0x0000
        /*0064*/ 	.byte	0x00, 0xf5, 0x21, 0x00


	//----- nvinfo : EIATTR_SPARSE_MMA_MASK
	.align		4
.L_19:
        /*0068*/ 	.byte	0x03, 0x50
        /*006a*/ 	.short	0x0000


	//----- nvinfo : EIATTR_MAXREG_COUNT
	.align		4
        /*006c*/ 	.byte	0x03, 0x1b
        /*006e*/ 	.short	0x00ff


	//----- nvinfo : EIATTR_NUM_BARRIERS
	.align		4
        /*0070*/ 	.byte	0x02, 0x4c
        /*0072*/ 	.byte	0x01
	.zero		1


	//----- nvinfo : EIATTR_MERCURY_ISA_VERSION
	.align		4
        /*0074*/ 	.byte	0x03, 0x5f
        /*0076*/ 	.short	0x0101


	//----- nvinfo : EIATTR_VRC_CTA_INIT_COUNT
	.align		4
        /*0078*/ 	.byte	0x02, 0x4a
	.zero		1
	.zero		1


	//----- nvinfo : EIATTR_EXIT_INSTR_OFFSETS
	.align		4
        /*007c*/ 	.byte	0x04, 0x1c
        /*007e*/ 	.short	(.L_21 - .L_20)


	//   ....[0]....
.L_20:
        /*0080*/ 	.word	0x000003d0


	//   ....[1]....
        /*0084*/ 	.word	0x000007f0


	//----- nvinfo : EIATTR_CRS_STACK_SIZE
	.align		4
.L_21:
        /*0088*/ 	.byte	0x04, 0x1e
        /*008a*/ 	.short	(.L_23 - .L_22)
.L_22:
        /*008c*/ 	.word	0x00000000


	//----- nvinfo : EIATTR_CBANK_PARAM_SIZE
	.align		4
.L_23:
        /*0090*/ 	.byte	0x03, 0x19
        /*0092*/ 	.short	0x0024


	//----- nvinfo : EIATTR_PARAM_CBANK
	.align		4
        /*0094*/ 	.byte	0x04, 0x0a
        /*0096*/ 	.short	(.L_25 - .L_24)
	.align		4
.L_24:
        /*0098*/ 	.word	index@(.nv.constant0._Z9matMatGPUPiS_S_iii)
        /*009c*/ 	.short	0x0380
        /*009e*/ 	.short	0x0024


	//----- nvinfo : EIATTR_SW_WAR
	.align		4
.L_25:
        /*00a0*/ 	.byte	0x04, 0x36
        /*00a2*/ 	.short	(.L_27 - .L_26)
.L_26:
        /*00a4*/ 	.word	0x00000008
.L_27:


//--------------------- .nv.callgraph             --------------------------
	.section	.nv.callgraph,"",@"SHT_CUDA_CALLGRAPH"
	.align	4
	.sectionentsize	8
	.align		4
        /*0000*/ 	.word	0x00000000
	.align		4
        /*0004*/ 	.word	0xffffffff
	.align		4
        /*0008*/ 	.word	0x00000000
	.align		4
        /*000c*/ 	.word	0xfffffffe
	.align		4
        /*0010*/ 	.word	0x00000000
	.align		4
        /*0014*/ 	.word	0xfffffffd
	.align		4
        /*0018*/ 	.word	0x00000000
	.align		4
        /*001c*/ 	.word	0xfffffffc


//--------------------- .text._Z9matMatGPUPiS_S_iii --------------------------
	.section	.text._Z9matMatGPUPiS_S_iii,"ax",@progbits
	.align	128
        .global         _Z9matMatGPUPiS_S_iii
        .type           _Z9matMatGPUPiS_S_iii,@function
        .size           _Z9matMatGPUPiS_S_iii,(.L_x_9 - _Z9matMatGPUPiS_S_iii)
        .other          _Z9matMatGPUPiS_S_iii,@"STO_CUDA_ENTRY STV_DEFAULT"
_Z9matMatGPUPiS_S_iii:
.text._Z9matMatGPUPiS_S_iii:
[----:B------:R-:W-:Y:S08]  /*0000*/  LDC R1, c[0x0][0x37c] ;  /* 0x0000df00ff017b82 */ /* 0x000ff00000000800 */
[----:B------:R-:W0:Y:S01]  /*0010*/  LDC R0, c[0x0][0x360] ;  /* 0x0000d800ff007b82 */ /* 0x000e220000000800 */
[----:B------:R-:W1:Y:S01]  /*0020*/  LDCU UR7, c[0x0][0x39c] ;  /* 0x00007380ff0777ac */ /* 0x000e620008000800 */
[----:B------:R-:W2:Y:S01]  /*0030*/  S2R R7, SR_CgaCtaId ;  /* 0x0000000000077919 */ /* 0x000ea20000008800 */
[----:B------:R-:W3:Y:S01]  /*0040*/  LDCU.64 UR4, c[0x0][0x358] ;  /* 0x00006b00ff0477ac */ /* 0x000ee20008000a00 */
[----:B------:R-:W4:Y:S01]  /*0050*/  S2R R14, SR_TID.X ;  /* 0x00000000000e7919 */ /* 0x000f220000002100 */
[----:B0-----:R-:W0:Y:S01]  /*0060*/  I2F.U32.RP R4, R0 ;  /* 0x0000000000047306 */ /* 0x001e220000209000 */
[----:B------:R-:W-:-:S07]  /*0070*/  ISETP.NE.U32.AND P2, PT, R0, RZ, PT ;  /* 0x000000ff0000720c */ /* 0x000fce0003f45070 */
[----:B0-----:R-:W0:Y:S02]  /*0080*/  MUFU.RCP R4, R4 ;  /* 0x0000000400047308 */ /* 0x001e240000001000 */
[----:B0-----:R-:W-:-:S06]  /*0090*/  VIADD R2, R4, 0xffffffe ;  /* 0x0ffffffe04027836 */ /* 0x001fcc0000000000 */
[----:B------:R0:W5:Y:S02]  /*00a0*/  F2I.FTZ.U32.TRUNC.NTZ R3, R2 ;  /* 0x0000000200037305 */ /* 0x000164000021f000 */
[----:B0-----:R-:W-:Y:S02]  /*00b0*/  IMAD.MOV.U32 R2, RZ, RZ, RZ ;  /* 0x000000ffff027224 */ /* 0x001fe400078e00ff */
[----:B-----5:R-:W-:-:S04]  /*00c0*/  IMAD.MOV R5, RZ, RZ, -R3 ;  /* 0x000000ffff057224 */ /* 0x020fc800078e0a03 */
[----:B------:R-:W-:-:S04]  /*00d0*/  IMAD R5, R5, R0, RZ ;  /* 0x0000000005057224 */ /* 0x000fc800078e02ff */
[----:B------:R-:W-:Y:S01]  /*00e0*/  IMAD.HI.U32 R3, R3, R5, R2 ;  /* 0x0000000503037227 */ /* 0x000fe200078e0002 */
[----:B------:R-:W-:-:S04]  /*00f0*/  MOV R2, 0x400 ;  /* 0x0000040000027802 */ /* 0x000fc80000000f00 */
[----:B--2---:R-:W-:Y:S01]  /*0100*/  LEA R2, R7, R2, 0x18 ;  /* 0x0000000207027211 */ /* 0x004fe200078ec0ff */
[----:B-1----:R-:W-:-:S04]  /*0110*/  IMAD.HI.U32 R3, R3, UR7, RZ ;  /* 0x0000000703037c27 */ /* 0x002fc8000f8e00ff */
[----:B------:R-:W-:Y:S02]  /*0120*/  IMAD.MOV R5, RZ, RZ, -R3 ;  /* 0x000000ffff057224 */ /* 0x000fe400078e0a03 */
[----:B----4-:R-:W-:Y:S02]  /*0130*/  IMAD R12, R14, 0x4, R2 ;  /* 0x000000040e0c7824 */ /* 0x010fe400078e0202 */
[----:B------:R-:W-:-:S03]  /*0140*/  IMAD R5, R0, R5, UR7 ;  /* 0x0000000700057e24 */ /* 0x000fc6000f8e0205 */
[----:B------:R0:W-:Y:S02]  /*0150*/  STS [R12], RZ ;  /* 0x000000ff0c007388 */ /* 0x0001e40000000800 */
[----:B------:R-:W-:-:S13]  /*0160*/  ISETP.GE.U32.AND P0, PT, R5, R0, PT ;  /* 0x000000000500720c */ /* 0x000fda0003f06070 */
[----:B------:R-:W-:Y:S02]  /*0170*/  @P0 IMAD.IADD R5, R5, 0x1, -R0 ;  /* 0x0000000105050824 */ /* 0x000fe400078e0a00 */
[----:B------:R-:W-:-:S03]  /*0180*/  @P0 VIADD R3, R3, 0x1 ;  /* 0x0000000103030836 */ /* 0x000fc60000000000 */
[----:B------:R-:W-:-:S13]  /*0190*/  ISETP.GE.U32.AND P1, PT, R5, R0, PT ;  /* 0x000000000500720c */ /* 0x000fda0003f26070 */
[----:B------:R-:W-:Y:S02]  /*01a0*/  @P1 IADD3 R3, PT, PT, R3, 0x1, RZ ;  /* 0x0000000103031810 */ /* 0x000fe40007ffe0ff */
[----:B------:R-:W-:-:S04]  /*01b0*/  @!P2 LOP3.LUT R3, RZ, R0, RZ, 0x33, !PT ;  /* 0x00000000ff03a212 */ /* 0x000fc800078e33ff */
[----:B------:R-:W-:-:S13]  /*01c0*/  ISETP.GE.AND P0, PT, R3, 0x1, PT ;  /* 0x000000010300780c */ /* 0x000fda0003f06270 */
[----:B0--3--:R-:W-:Y:S05]  /*01d0*/  @!P0 BRA `(.L_x_0) ;  /* 0x0000000000748947 */ /* 0x009fea0003800000 */
[----:B------:R-:W0:Y:S01]  /*01e0*/  S2R R10, SR_CTAID.X ;  /* 0x00000000000a7919 */ /* 0x000e220000002500 */
[----:B------:R-:W1:Y:S01]  /*01f0*/  S2UR UR6, SR_CTAID.Y ;  /* 0x00000000000679c3 */ /* 0x000e620000002600 */
[----:B------:R-:W2:Y:S01]  /*0200*/  LDCU UR8, c[0x0][0x3a0] ;  /* 0x00007400ff0877ac */ /* 0x000ea20008000800 */
[----:B------:R-:W-:Y:S01]  /*0210*/  IMAD R13, R3, R14, RZ ;  /* 0x0000000e030d7224 */ /* 0x000fe200078e02ff */
[----:B------:R-:W-:Y:S01]  /*0220*/  BSSY.RECONVERGENT B0, `(.L_x_0) ;  /* 0x0000018000007945 */ /* 0x000fe20003800200 */
[----:B------:R-:W-:Y:S01]  /*0230*/  IMAD.MOV.U32 R19, RZ, RZ, RZ ;  /* 0x000000ffff137224 */ /* 0x000fe200078e00ff */
[----:B------:R-:W3:Y:S03]  /*0240*/  LDCU UR10, c[0x0][0x3a0] ;  /* 0x00007400ff0a77ac */ /* 0x000ee60008000800 */
[----:B------:R-:W4:Y:S01]  /*0250*/  LDC.64 R4, c[0x0][0x380] ;  /* 0x0000e000ff047b82 */ /* 0x000f220000000a00 */
[----:B------:R-:W0:Y:S07]  /*0260*/  LDCU UR9, c[0x0][0x39c] ;  /* 0x00007380ff0977ac */ /* 0x000e2e0008000800 */
[----:B------:R-:W3:Y:S01]  /*0270*/  LDC.64 R6, c[0x0][0x388] ;  /* 0x0000e200ff067b82 */ /* 0x000ee20000000a00 */
[----:B--2---:R-:W-:-:S04]  /*0280*/  IMAD R8, R14, UR8, RZ ;  /* 0x000000080e087c24 */ /* 0x004fc8000f8e02ff */
[----:B-1----:R-:W-:Y:S02]  /*0290*/  IMAD R15, R3, R8, UR6 ;  /* 0x00000006030f7e24 */ /* 0x002fe4000f8e0208 */
[----:B------:R-:W-:Y:S02]  /*02a0*/  IMAD.MOV R3, RZ, RZ, -R3 ;  /* 0x000000ffff037224 */ /* 0x000fe400078e0a03 */
[----:B0-----:R-:W-:-:S07]  /*02b0*/  IMAD R17, R10, UR7, R13 ;  /* 0x000000070a117c24 */ /* 0x001fce000f8e020d */
.L_x_2:
[----:B------:R-:W-:-:S13]  /*02c0*/  ISETP.GE.U32.AND P0, PT, R13, UR9, PT ;  /* 0x000000090d007c0c */ /* 0x000fda000bf06070 */
[----:B0-----:R-:W-:Y:S05]  /*02d0*/  @P0 BRA `(.L_x_1) ;  /* 0x0000000000300947 */ /* 0x001fea0003800000 */
[----:B----4-:R-:W-:-:S04]  /*02e0*/  IMAD.WIDE.U32 R8, R17, 0x4, R4 ;  /* 0x0000000411087825 */ /* 0x010fc800078e0004 */
[----:B---3--:R-:W-:Y:S02]  /*02f0*/  IMAD.WIDE.U32 R10, R15, 0x4, R6 ;  /* 0x000000040f0a7825 */ /* 0x008fe400078e0006 */
[----:B------:R-:W2:Y:S04]  /*0300*/  LDG.E R8, desc[UR4][R8.64] ;  /* 0x0000000408087981 */ /* 0x000ea8000c1e1900 */
[----:B------:R-:W2:Y:S01]  /*0310*/  LDG.E R10, desc[UR4][R10.64] ;  /* 0x000000040a0a7981 */ /* 0x000ea2000c1e1900 */
[----:B------:R-:W-:Y:S01]  /*0320*/  VIADD R3, R3, 0x1 ;  /* 0x0000000103037836 */ /* 0x000fe20000000000 */
[----:B------:R-:W-:Y:S01]  /*0330*/  IADD3 R17, PT, PT, R17, 0x1, RZ ;  /* 0x0000000111117810 */ /* 0x000fe20007ffe0ff */
[----:B------:R-:W-:Y:S02]  /*0340*/  VIADD R13, R13, 0x1 ;  /* 0x000000010d0d7836 */ /* 0x000fe40000000000 */
[----:B------:R-:W-:Y:S01]  /*0350*/  VIADD R15, R15, UR10 ;  /* 0x0000000a0f0f7c36 */ /* 0x000fe20008000000 */
[----:B------:R-:W-:Y:S01]  /*0360*/  ISETP.NE.AND P0, PT, R3, RZ, PT ;  /* 0x000000ff0300720c */ /* 0x000fe20003f05270 */
[----:B--2---:R-:W-:-:S05]  /*0370*/  IMAD R19, R8, R10, R19 ;  /* 0x0000000a08137224 */ /* 0x004fca00078e0213 */
[----:B------:R0:W-:Y:S07]  /*0380*/  STS [R12], R19 ;  /* 0x000000130c007388 */ /* 0x0001ee0000000800 */
[----:B------:R-:W-:Y:S05]  /*0390*/  @P0 BRA `(.L_x_2) ;  /* 0xfffffffc00c80947 */ /* 0x000fea000383ffff */
.L_x_1:
[----:B---3--:R-:W-:Y:S05]  /*03a0*/  BSYNC.RECONVERGENT B0 ;  /* 0x0000000000007941 */ /* 0x008fea0003800200 */
.L_x_0:
[----:B------:R-:W-:Y:S01]  /*03b0*/  BAR.SYNC.DEFER_BLOCKING 0x0 ;  /* 0x0000000000007b1d */ /* 0x000fe20000010000 */
[----:B------:R-:W-:-:S13]  /*03c0*/  ISETP.NE.AND P0, PT, R14, RZ, PT ;  /* 0x000000ff0e00720c */ /* 0x000fda0003f05270 */
[----:B------:R-:W-:Y:S05]  /*03d0*/  @P0 EXIT ;  /* 0x000000000000094d */ /* 0x000fea0003800000 */
[----:B------:R-:W1:Y:S01]  /*03e0*/  S2R R21, SR_CTAID.Y ;  /* 0x0000000000157919 */ /* 0x000e620000002600 */
[----:B------:R-:W1:Y:S01]  /*03f0*/  S2UR UR6, SR_CTAID.X ;  /* 0x00000000000679c3 */ /* 0x000e620000002500 */
[C---:B------:R-:W-:Y:S01]  /*0400*/  ISETP.GE.U32.AND P0, PT, R0.reuse, 0x10, PT ;  /* 0x000000100000780c */ /* 0x040fe20003f06070 */
[----:B------:R-:W-:Y:S01]  /*0410*/  IMAD.MOV.U32 R20, RZ, RZ, RZ ;  /* 0x000000ffff147224 */ /* 0x000fe200078e00ff */
[----:B------:R-:W-:Y:S01]  /*0420*/  LOP3.LUT R26, R0, 0xf, RZ, 0xc0, !PT ;  /* 0x0000000f001a7812 */ /* 0x000fe200078ec0ff */
[----:B------:R-:W-:-:S03]  /*0430*/  IMAD.MOV.U32 R3, RZ, RZ, RZ ;  /* 0x000000ffff037224 */ /* 0x000fc600078e00ff */
[----:B------:R-:W-:Y:S01]  /*0440*/  ISETP.NE.AND P1, PT, R26, RZ, PT ;  /* 0x000000ff1a00720c */ /* 0x000fe20003f25270 */
[----:B----4-:R-:W1:Y:S08]  /*0450*/  LDC R4, c[0x0][0x3a0] ;  /* 0x0000e800ff047b82 */ /* 0x010e700000000800 */
[----:B------:R-:W2:Y:S01]  /*0460*/  LDC.64 R22, c[0x0][0x390] ;  /* 0x0000e400ff167b82 */ /* 0x000ea20000000a00 */
[----:B-1----:R-:W-:Y:S01]  /*0470*/  IMAD R21, R4, UR6, R21 ;  /* 0x0000000604157c24 */ /* 0x002fe2000f8e0215 */
[----:B------:R-:W-:Y:S06]  /*0480*/  @!P0 BRA `(.L_x_3) ;  /* 0x0000000000548947 */ /* 0x000fec0003800000 */
[----:B------:R-:W-:Y:S01]  /*0490*/  LOP3.LUT R25, R0, 0xfffffff0, RZ, 0xc0, !PT ;  /* 0xfffffff000197812 */ /* 0x000fe200078ec0ff */
[----:B------:R-:W-:Y:S01]  /*04a0*/  VIADD R24, R2, 0x20 ;  /* 0x0000002002187836 */ /* 0x000fe20000000000 */
[----:B------:R-:W-:Y:S01]  /*04b0*/  LOP3.LUT R3, R0, 0x7f0, RZ, 0xc0, !PT ;  /* 0x000007f000037812 */ /* 0x000fe200078ec0ff */
[----:B------:R-:W-:Y:S02]  /*04c0*/  IMAD.MOV.U32 R20, RZ, RZ, RZ ;  /* 0x000000ffff147224 */ /* 0x000fe400078e00ff */
[----:B------:R-:W-:-:S07]  /*04d0*/  IMAD.MOV R25, RZ, RZ, -R25 ;  /* 0x000000ffff197224 */ /* 0x000fce00078e0a19 */
.L_x_4:
[----:B------:R-:W1:Y:S01]  /*04e0*/  LDS.128 R4, [R24+-0x20] ;  /* 0xffffe00018047984 */ /* 0x000e620000000c00 */
[----:B------:R-:W-:-:S03]  /*04f0*/  IADD3 R25, PT, PT, R25, 0x10, RZ ;  /* 0x0000001019197810 */ /* 0x000fc60007ffe0ff */
[----:B------:R-:W3:Y:S01]  /*0500*/  LDS.128 R8, [R24+-0x10] ;  /* 0xfffff00018087984 */ /* 0x000ee20000000c00 */
[----:B------:R-:W-:-:S03]  /*0510*/  ISETP.NE.AND P0, PT, R25, RZ, PT ;  /* 0x000000ff1900720c */ /* 0x000fc60003f05270 */
[----:B0-----:R-:W0:Y:S04]  /*0520*/  LDS.128 R12, [R24] ;  /* 0x00000000180c7984 */ /* 0x001e280000000c00 */
[----:B------:R4:W5:Y:S02]  /*0530*/  LDS.128 R16, [R24+0x10] ;  /* 0x0000100018107984 */ /* 0x0009640000000c00 */
[----:B----4-:R-:W-:Y:S01]  /*0540*/  VIADD R24, R24, 0x40 ;  /* 0x0000004018187836 */ /* 0x010fe20000000000 */
[----:B-1----:R-:W-:-:S04]  /*0550*/  IADD3 R4, PT, PT, R5, R20, R4 ;  /* 0x0000001405047210 */ /* 0x002fc80007ffe004 */
[----:B------:R-:W-:-:S04]  /*0560*/  IADD3 R4, PT, PT, R7, R4, R6 ;  /* 0x0000000407047210 */ /* 0x000fc80007ffe006 */
[----:B---3--:R-:W-:-:S04]  /*0570*/  IADD3 R4, PT, PT, R9, R4, R8 ;  /* 0x0000000409047210 */ /* 0x008fc80007ffe008 */
[----:B------:R-:W-:-:S04]  /*0580*/  IADD3 R4, PT, PT, R11, R4, R10 ;  /* 0x000000040b047210 */ /* 0x000fc80007ffe00a */
[----:B0-----:R-:W-:-:S04]  /*0590*/  IADD3 R4, PT, PT, R13, R4, R12 ;  /* 0x000000040d047210 */ /* 0x001fc80007ffe00c */
[----:B------:R-:W-:-:S04]  /*05a0*/  IADD3 R4, PT, PT, R15, R4, R14 ;  /* 0x000000040f047210 */ /* 0x000fc80007ffe00e */
[----:B-----5:R-:W-:-:S04]  /*05b0*/  IADD3 R4, PT, PT, R17, R4, R16 ;  /* 0x0000000411047210 */ /* 0x020fc80007ffe010 */
[----:B------:R-:W-:Y:S01]  /*05c0*/  IADD3 R20, PT, PT, R19, R4, R18 ;  /* 0x0000000413147210 */ /* 0x000fe20007ffe012 */
[----:B------:R-:W-:Y:S06]  /*05d0*/  @P0 BRA `(.L_x_4) ;  /* 0xfffffffc00c00947 */ /* 0x000fec000383ffff */
.L_x_3:
[----:B--2---:R-:W-:Y:S01]  /*05e0*/  IMAD.WIDE.U32 R22, R21, 0x4, R22 ;  /* 0x0000000415167825 */ /* 0x004fe200078e0016 */
[----:B------:R-:W-:Y:S06]  /*05f0*/  @!P1 BRA `(.L_x_5) ;  /* 0x0000000000789947 */ /* 0x000fec0003800000 */
[----:B------:R-:W-:Y:S02]  /*0600*/  ISETP.GE.U32.AND P0, PT, R26, 0x8, PT ;  /* 0x000000081a00780c */ /* 0x000fe40003f06070 */
[----:B------:R-:W-:-:S04]  /*0610*/  LOP3.LUT R13, R0, 0x7, RZ, 0xc0, !PT ;  /* 0x00000007000d7812 */ /* 0x000fc800078ec0ff */
[----:B------:R-:W-:-:S07]  /*0620*/  ISETP.NE.AND P1, PT, R13, RZ, PT ;  /* 0x000000ff0d00720c */ /* 0x000fce0003f25270 */
[----:B------:R-:W-:Y:S06]  /*0630*/  @!P0 BRA `(.L_x_6) ;  /* 0x0000000000208947 */ /* 0x000fec0003800000 */
[C---:B0-----:R-:W-:Y:S02]  /*0640*/  IMAD R12, R3.reuse, 0x4, R2 ;  /* 0x00000004030c7824 */ /* 0x041fe400078e0202 */
[----:B------:R-:W-:-:S03]  /*0650*/  VIADD R3, R3, 0x8 ;  /* 0x0000000803037836 */ /* 0x000fc60000000000 */
[----:B------:R-:W0:Y:S04]  /*0660*/  LDS.128 R4, [R12] ;  /* 0x000000000c047984 */ /* 0x000e280000000c00 */
[----:B------:R-:W1:Y:S01]  /*0670*/  LDS.128 R8, [R12+0x10] ;  /* 0x000010000c087984 */ /* 0x000e620000000c00 */
[----:B0-----:R-:W-:-:S04]  /*0680*/  IADD3 R4, PT, PT, R5, R20, R4 ;  /* 0x0000001405047210 */ /* 0x001fc80007ffe004 */
[----:B------:R-:W-:-:S04]  /*0690*/  IADD3 R4, PT, PT, R7, R4, R6 ;  /* 0x0000000407047210 */ /* 0x000fc80007ffe006 */
[----:B-1----:R-:W-:-:S04]  /*06a0*/  IADD3 R4, PT, PT, R9, R4, R8 ;  /* 0x0000000409047210 */ /* 0x002fc80007ffe008 */
[----:B------:R-:W-:-:S07]  /*06b0*/  IADD3 R20, PT, PT, R11, R4, R10 ;  /* 0x000000040b147210 */ /* 0x000fce0007ffe00a */
.L_x_6:
[----:B------:R-:W-:Y:S05]  /*06c0*/  @!P1 BRA `(.L_x_5) ;  /* 0x0000000000449947 */ /* 0x000fea0003800000 */
[----:B------:R-:W-:Y:S02]  /*06d0*/  ISETP.GE.U32.AND P0, PT, R13, 0x4, PT ;  /* 0x000000040d00780c */ /* 0x000fe40003f06070 */
[----:B------:R-:W-:-:S04]  /*06e0*/  LOP3.LUT R0, R0, 0x3, RZ, 0xc0, !PT ;  /* 0x0000000300007812 */ /* 0x000fc800078ec0ff */
[----:B------:R-:W-:-:S07]  /*06f0*/  ISETP.NE.AND P1, PT, R0, RZ, PT ;  /* 0x000000ff0000720c */ /* 0x000fce0003f25270 */
[C---:B------:R-:W-:Y:S02]  /*0700*/  @P0 IMAD R4, R3.reuse, 0x4, R2 ;  /* 0x0000000403040824 */ /* 0x040fe400078e0202 */
[----:B------:R-:W-:-:S04]  /*0710*/  @P0 VIADD R3, R3, 0x4 ;  /* 0x0000000403030836 */ /* 0x000fc80000000000 */
[----:B------:R-:W1:Y:S02]  /*0720*/  @P0 LDS.128 R4, [R4] ;  /* 0x0000000004040984 */ /* 0x000e640000000c00 */
[----:B-1----:R-:W-:-:S04]  /*0730*/  @P0 IADD3 R5, PT, PT, R5, R20, R4 ;  /* 0x0000001405050210 */ /* 0x002fc80007ffe004 */
[----:B------:R-:W-:Y:S01]  /*0740*/  @P0 IADD3 R20, PT, PT, R7, R5, R6 ;  /* 0x0000000507140210 */ /* 0x000fe20007ffe006 */
[----:B------:R-:W-:Y:S06]  /*0750*/  @!P1 BRA `(.L_x_5) ;  /* 0x0000000000209947 */ /* 0x000fec0003800000 */
[----:B------:R-:W-:Y:S01]  /*0760*/  LEA R2, R3, R2, 0x2 ;  /* 0x0000000203027211 */ /* 0x000fe200078e10ff */
[----:B------:R-:W-:-:S07]  /*0770*/  IMAD.MOV R0, RZ, RZ, -R0 ;  /* 0x000000ffff007224 */ /* 0x000fce00078e0a00 */
.L_x_7:
[----:B------:R1:W2:Y:S01]  /*0780*/  LDS R3, [R2] ;  /* 0x0000000002037984 */ /* 0x0002a20000000800 */
[----:B------:R-:W-:-:S05]  /*0790*/  VIADD R0, R0, 0x1 ;  /* 0x0000000100007836 */ /* 0x000fca0000000000 */
[----:B------:R-:W-:Y:S01]  /*07a0*/  ISETP.NE.AND P0, PT, R0, RZ, PT ;  /* 0x000000ff0000720c */ /* 0x000fe20003f05270 */
[----:B-1----:R-:W-:Y:S02]  /*07b0*/  VIADD R2, R2, 0x4 ;  /* 0x0000000402027836 */ /* 0x002fe40000000000 */
[----:B--2---:R-:W-:-:S10]  /*07c0*/  IMAD.IADD R20, R3, 0x1, R20 ;  /* 0x0000000103147824 */ /* 0x004fd400078e0214 */
[----:B------:R-:W-:Y:S05]  /*07d0*/  @P0 BRA `(.L_x_7) ;  /* 0xfffffffc00e80947 */ /* 0x000fea000383ffff */
.L_x_5:
[----:B------:R-:W-:Y:S01]  /*07e0*/  STG.E desc[UR4][R22.64], R20 ;  /* 0x0000001416007986 */ /* 0x000fe2000c101904 */
[----:B------:R-:W-:Y:S05]  /*07f0*/  EXIT ;  /* 0x000000000000794d */ /* 0x000fea0003800000 */
.L_x_8:
[----:B------:R-:W-:-:S00]  /*0800*/  BRA `(.L_x_8) ;  /* 0xfffffffc00fc7947 */ /* 0x000fc0000383ffff */
[----:B------:R-:W-:-:S00]  /*0810*/  NOP ;  /* 0x0000000000007918 */ /* 0x000fc00000000000 */
        /* <DEDUP_REMOVED lines=14> */
.L_x_9:


//--------------------- .nv.shared._Z9matMatGPUPiS_S_iii --------------------------
	.section	.nv.shared._Z9matMatGPUPiS_S_iii,"aw",@nobits
	.sectionflags	@""
	.align	16
	.zero		1024


//--------------------- .nv.shared.reserved.0     --------------------------
	.section	.nv.shared.reserved.0,"aw",@nobits
	.weak		__nv_reservedSMEM_offset_0_alias
	.size		__nv_reservedSMEM_offset_0_alias, 0, 64
	.other		__nv_reservedSMEM_offset_0_alias,@"STO_CUDA_RESERVED_SHARED STV_DEFAULT"
__nv_reservedSMEM_offset_0_alias:
	.zero		0
	.zero		64


//--------------------- .nv.constant0._Z9matMatGPUPiS_S_iii --------------------------
	.section	.nv.constant0._Z9matMatGPUPiS_S_iii,"a",@progbits
	.sectionflags	@""
	.align	4
.nv.constant0._Z9matMatGPUPiS_S_iii:
	.zero		932


//--------------------- SYMBOLS --------------------------

	.type		.nv.reservedSmem.offset0,@object
	.size		.nv.reservedSmem.offset0,0x4
	.type		.nv.reservedSmem.cap,@object
	.size		.nv.reservedSmem.cap,0x4
